//
// Generated by NVIDIA NVVM Compiler
//
// Compiler Build ID: CL-36424714
// Cuda compilation tools, release 13.0, V13.0.88
// Based on NVVM 20.0.0
//

.version 9.0
.target sm_100
.address_size 64

	// .globl	_Z6kernelPfS_i

.visible .entry _Z6kernelPfS_i(
	.param .u64 .ptr .align 1 _Z6kernelPfS_i_param_0,
	.param .u64 .ptr .align 1 _Z6kernelPfS_i_param_1,
	.param .u32 _Z6kernelPfS_i_param_2
)
{
	.reg .pred 	%p<2>;
	.reg .b32 	%r<9>;
	.reg .b32 	%f<68>;
	.reg .b64 	%rd<8>;

	ld.param.u64 	%rd3, [_Z6kernelPfS_i_param_0];
	ld.param.u64 	%rd4, [_Z6kernelPfS_i_param_1];
	cvta.to.global.u64 	%rd5, %rd3;
	cvta.to.global.u64 	%rd6, %rd4;
	mov.u32 	%r4, %ctaid.x;
	mov.u32 	%r5, %ntid.x;
	mov.u32 	%r6, %tid.x;
	mad.lo.s32 	%r7, %r4, %r5, %r6;
	mul.wide.s32 	%rd7, %r7, 4;
	add.s64 	%rd1, %rd6, %rd7;
	add.s64 	%rd2, %rd5, %rd7;
	ld.global.f32 	%f67, [%rd2];
	mov.b32 	%r8, 0;
$L__BB0_1:
	ld.global.f32 	%f4, [%rd1];
	add.f32 	%f5, %f4, %f67;
	st.global.f32 	[%rd2], %f5;
	ld.global.f32 	%f6, [%rd1];
	add.f32 	%f7, %f6, %f5;
	st.global.f32 	[%rd2], %f7;
	ld.global.f32 	%f8, [%rd1];
	add.f32 	%f9, %f8, %f7;
	st.global.f32 	[%rd2], %f9;
	ld.global.f32 	%f10, [%rd1];
	add.f32 	%f11, %f10, %f9;
	st.global.f32 	[%rd2], %f11;
	ld.global.f32 	%f12, [%rd1];
	add.f32 	%f13, %f12, %f11;
	st.global.f32 	[%rd2], %f13;
	ld.global.f32 	%f14, [%rd1];
	add.f32 	%f15, %f14, %f13;
	st.global.f32 	[%rd2], %f15;
	ld.global.f32 	%f16, [%rd1];
	add.f32 	%f17, %f16, %f15;
	st.global.f32 	[%rd2], %f17;
	ld.global.f32 	%f18, [%rd1];
	add.f32 	%f19, %f18, %f17;
	st.global.f32 	[%rd2], %f19;
	ld.global.f32 	%f20, [%rd1];
	add.f32 	%f21, %f20, %f19;
	st.global.f32 	[%rd2], %f21;
	ld.global.f32 	%f22, [%rd1];
	add.f32 	%f23, %f22, %f21;
	st.global.f32 	[%rd2], %f23;
	ld.global.f32 	%f24, [%rd1];
	add.f32 	%f25, %f24, %f23;
	st.global.f32 	[%rd2], %f25;
	ld.global.f32 	%f26, [%rd1];
	add.f32 	%f27, %f26, %f25;
	st.global.f32 	[%rd2], %f27;
	ld.global.f32 	%f28, [%rd1];
	add.f32 	%f29, %f28, %f27;
	st.global.f32 	[%rd2], %f29;
	ld.global.f32 	%f30, [%rd1];
	add.f32 	%f31, %f30, %f29;
	st.global.f32 	[%rd2], %f31;
	ld.global.f32 	%f32, [%rd1];
	add.f32 	%f33, %f32, %f31;
	st.global.f32 	[%rd2], %f33;
	ld.global.f32 	%f34, [%rd1];
	add.f32 	%f35, %f34, %f33;
	st.global.f32 	[%rd2], %f35;
	ld.global.f32 	%f36, [%rd1];
	add.f32 	%f37, %f36, %f35;
	st.global.f32 	[%rd2], %f37;
	ld.global.f32 	%f38, [%rd1];
	add.f32 	%f39, %f38, %f37;
	st.global.f32 	[%rd2], %f39;
	ld.global.f32 	%f40, [%rd1];
	add.f32 	%f41, %f40, %f39;
	st.global.f32 	[%rd2], %f41;
	ld.global.f32 	%f42, [%rd1];
	add.f32 	%f43, %f42, %f41;
	st.global.f32 	[%rd2], %f43;
	ld.global.f32 	%f44, [%rd1];
	add.f32 	%f45, %f44, %f43;
	st.global.f32 	[%rd2], %f45;
	ld.global.f32 	%f46, [%rd1];
	add.f32 	%f47, %f46, %f45;
	st.global.f32 	[%rd2], %f47;
	ld.global.f32 	%f48, [%rd1];
	add.f32 	%f49, %f48, %f47;
	st.global.f32 	[%rd2], %f49;
	ld.global.f32 	%f50, [%rd1];
	add.f32 	%f51, %f50, %f49;
	st.global.f32 	[%rd2], %f51;
	ld.global.f32 	%f52, [%rd1];
	add.f32 	%f53, %f52, %f51;
	st.global.f32 	[%rd2], %f53;
	ld.global.f32 	%f54, [%rd1];
	add.f32 	%f55, %f54, %f53;
	st.global.f32 	[%rd2], %f55;
	ld.global.f32 	%f56, [%rd1];
	add.f32 	%f57, %f56, %f55;
	st.global.f32 	[%rd2], %f57;
	ld.global.f32 	%f58, [%rd1];
	add.f32 	%f59, %f58, %f57;
	st.global.f32 	[%rd2], %f59;
	ld.global.f32 	%f60, [%rd1];
	add.f32 	%f61, %f60, %f59;
	st.global.f32 	[%rd2], %f61;
	ld.global.f32 	%f62, [%rd1];
	add.f32 	%f63, %f62, %f61;
	st.global.f32 	[%rd2], %f63;
	ld.global.f32 	%f64, [%rd1];
	add.f32 	%f65, %f64, %f63;
	st.global.f32 	[%rd2], %f65;
	ld.global.f32 	%f66, [%rd1];
	add.f32 	%f67, %f66, %f65;
	st.global.f32 	[%rd2], %f67;
	add.s32 	%r8, %r8, 32;
	setp.ne.s32 	%p1, %r8, 1000000000;
	@%p1 bra 	$L__BB0_1;
	ret;

}


// ===== COMPILED SASS (sm_100) =====

	.target	sm_100

	.elftype	@"ET_EXEC"


//--------------------- .note.nv.tkinfo           --------------------------
	.section	.note.nv.tkinfo,"",@"SHT_NOTE"
	.sectionflags	@"SHF_NOTE_NV_TKINFO"
	.tkinfo
        /*0018*/ 	.word	0x00000002
        /*0030*/ 	.string	""
        /*0030*/ 	.string	"ptxas"
        /*0030*/ 	.string	"Cuda compilation tools, release 13.0, V13.0.88"
        /*0030*/ 	.string	"Build cuda_13.0.r13.0/compiler.36424714_0"
        /*0030*/ 	.string	"-arch sm_100 -m 64 "



//--------------------- .note.nv.cuinfo           --------------------------
	.section	.note.nv.cuinfo,"",@"SHT_NOTE"
	.sectionflags	@"SHF_NOTE_NV_CUINFO"
        /*0018*/ 	.short	0x0002
        /*001a*/ 	.short	0x0064
        /*001c*/ 	.short	0x0082
	.zero		2


//--------------------- .nv.info                  --------------------------
	.section	.nv.info,"",@"SHT_CUDA_INFO"
	.align	4


	//----- nvinfo : EIATTR_REGCOUNT
	.align		4
        /*0000*/ 	.byte	0x04, 0x2f
        /*0002*/ 	.short	(.L_1 - .L_0)
	.align		4
.L_0:
        /*0004*/ 	.word	index@(_Z6kernelPfS_i)
        /*0008*/ 	.word	0x00000012


	//----- nvinfo : EIATTR_FRAME_SIZE
	.align		4
.L_1:
        /*000c*/ 	.byte	0x04, 0x11
        /*000e*/ 	.short	(.L_3 - .L_2)
	.align		4
.L_2:
        /*0010*/ 	.word	index@(_Z6kernelPfS_i)
        /*0014*/ 	.word	0x00000000


	//----- nvinfo : EIATTR_MIN_STACK_SIZE
	.align		4
.L_3:
        /*0018*/ 	.byte	0x04, 0x12
        /*001a*/ 	.short	(.L_5 - .L_4)
	.align		4
.L_4:
        /*001c*/ 	.word	index@(_Z6kernelPfS_i)
        /*0020*/ 	.word	0x00000000
.L_5:


//--------------------- .nv.compat                --------------------------
	.section	.nv.compat,"",@"SHT_CUDA_COMPAT_INFO"
	.align	4
        /*0000*/ 	.byte	0x02, 0x09, 0x00, 0x00, 0x02, 0x02, 0x01, 0x00, 0x02, 0x05, 0x05, 0x00, 0x03, 0x07, 0x01, 0x01
        /*0010*/ 	.byte	0x02, 0x03, 0x00, 0x00, 0x02, 0x06, 0x01, 0x00, 0x04, 0x0b, 0x08, 0x00, 0x09, 0x00, 0x00, 0x00
        /*0020*/ 	.byte	0x00, 0x00, 0x00, 0x00


//--------------------- .nv.info._Z6kernelPfS_i   --------------------------
	.section	.nv.info._Z6kernelPfS_i,"",@"SHT_CUDA_INFO"
	.sectionflags	@""
	.align	4


	//----- nvinfo : EIATTR_CUDA_API_VERSION
	.align		4
        /*0000*/ 	.byte	0x04, 0x37
        /*0002*/ 	.short	(.L_7 - .L_6)
.L_6:
        /*0004*/ 	.word	0x00000082


	//----- nvinfo : EIATTR_KPARAM_INFO
	.align		4
.L_7:
        /*0008*/ 	.byte	0x04, 0x17
        /*000a*/ 	.short	(.L_9 - .L_8)
.L_8:
        /*000c*/ 	.word	0x00000000
        /*0010*/ 	.short	0x0002
        /*0012*/ 	.short	0x0010
        /*0014*/ 	.byte	0x00, 0xf0, 0x11, 0x00


	//----- nvinfo : EIATTR_KPARAM_INFO
	.align		4
.L_9:
        /*0018*/ 	.byte	0x04, 0x17
        /*001a*/ 	.short	(.L_11 - .L_10)
.L_10:
        /*001c*/ 	.word	0x00000000
        /*0020*/ 	.short	0x0001
        /*0022*/ 	.short	0x0008
        /*0024*/ 	.byte	0x00, 0xf5, 0x21, 0x00


	//----- nvinfo : EIATTR_KPARAM_INFO
	.align		4
.L_11:
        /*0028*/ 	.byte	0x04, 0x17
        /*002a*/ 	.short	(.L_13 - .L_12)
.L_12:
        /*002c*/ 	.word	0x00000000
        /*0030*/ 	.short	0x0000
        /*0032*/ 	.short	0x0000
        /*0034*/ 	.byte	0x00, 0xf5, 0x21, 0x00


	//----- nvinfo : EIATTR_SPARSE_MMA_MASK
	.align		4
.L_13:
        /*0038*/ 	.byte	0x03, 0x50
        /*003a*/ 	.short	0x0000


	//----- nvinfo : EIATTR_MAXREG_COUNT
	.align		4
        /*003c*/ 	.byte	0x03, 0x1b
        /*003e*/ 	.short	0x00ff


	//----- nvinfo : EIATTR_MERCURY_ISA_VERSION
	.align		4
        /*0040*/ 	.byte	0x03, 0x5f
        /*0042*/ 	.short	0x0101


	//----- nvinfo : EIATTR_VRC_CTA_INIT_COUNT
	.align		4
        /*0044*/ 	.byte	0x02, 0x4a
	.zero		1
	.zero		1


	//----- nvinfo : EIATTR_EXIT_INSTR_OFFSETS
	.align		4
        /*0048*/ 	.byte	0x04, 0x1c
        /*004a*/ 	.short	(.L_15 - .L_14)


	//   ....[0]....
.L_14:
        /*004c*/ 	.word	0x000006f0


	//----- nvinfo : EIATTR_CBANK_PARAM_SIZE
	.align		4
.L_15:
        /*0050*/ 	.byte	0x03, 0x19
        /*0052*/ 	.short	0x0014


	//----- nvinfo : EIATTR_PARAM_CBANK
	.align		4
        /*0054*/ 	.byte	0x04, 0x0a
        /*0056*/ 	.short	(.L_17 - .L_16)
	.align		4
.L_16:
        /*0058*/ 	.word	index@(.nv.constant0._Z6kernelPfS_i)
        /*005c*/ 	.short	0x0380
        /*005e*/ 	.short	0x0014


	//----- nvinfo : EIATTR_SW_WAR
	.align		4
.L_17:
        /*0060*/ 	.byte	0x04, 0x36
        /*0062*/ 	.short	(.L_19 - .L_18)
.L_18:
        /*0064*/ 	.word	0x00000008
.L_19:


//--------------------- .nv.callgraph             --------------------------
	.section	.nv.callgraph,"",@"SHT_CUDA_CALLGRAPH"
	.align	4
	.sectionentsize	8
	.align		4
        /*0000*/ 	.word	0x00000000
	.align		4
        /*0004*/ 	.word	0xffffffff
	.align		4
        /*0008*/ 	.word	0x00000000
	.align		4
        /*000c*/ 	.word	0xfffffffe
	.align		4
        /*0010*/ 	.word	0x00000000
	.align		4
        /*0014*/ 	.word	0xfffffffd
	.align		4
        /*0018*/ 	.word	0x00000000
	.align		4
        /*001c*/ 	.word	0xfffffffc


//--------------------- .text._Z6kernelPfS_i      --------------------------
	.section	.text._Z6kernelPfS_i,"ax",@progbits
	.align	128
        .global         _Z6kernelPfS_i
        .type           _Z6kernelPfS_i,@function
        .size           _Z6kernelPfS_i,(.L_x_2 - _Z6kernelPfS_i)
        .other          _Z6kernelPfS_i,@"STO_CUDA_ENTRY STV_DEFAULT"
_Z6kernelPfS_i:
.text._Z6kernelPfS_i:
[----:B------:R-:W-:Y:S01]  /*0000*/  LDC R1, c[0x0][0x37c] ;  /* 0x0000df00ff017b82 */ /* 0x000fe20000000800 */
[----:B------:R-:W0:Y:S07]  /*0010*/  S2R R0, SR_TID.X ;  /* 0x0000000000007919 */ /* 0x000e2e0000002100 */
[----:B------:R-:W0:Y:S01]  /*0020*/  S2UR UR4, SR_CTAID.X ;  /* 0x00000000000479c3 */ /* 0x000e220000002500 */
[----:B------:R-:W1:Y:S07]  /*0030*/  LDCU.64 UR6, c[0x0][0x358] ;  /* 0x00006b00ff0677ac */ /* 0x000e6e0008000a00 */
[----:B------:R-:W0:Y:S08]  /*0040*/  LDC R7, c[0x0][0x360] ;  /* 0x0000d800ff077b82 */ /* 0x000e300000000800 */
[----:B------:R-:W2:Y:S08]  /*0050*/  LDC.64 R2, c[0x0][0x380] ;  /* 0x0000e000ff027b82 */ /* 0x000eb00000000a00 */
[----:B------:R-:W3:Y:S01]  /*0060*/  LDC.64 R4, c[0x0][0x388] ;  /* 0x0000e200ff047b82 */ /* 0x000ee20000000a00 */
[----:B0-----:R-:W-:-:S04]  /*0070*/  IMAD R7, R7, UR4, R0 ;  /* 0x0000000407077c24 */ /* 0x001fc8000f8e0200 */
[----:B--2---:R-:W-:-:S05]  /*0080*/  IMAD.WIDE R2, R7, 0x4, R2 ;  /* 0x0000000407027825 */ /* 0x004fca00078e0202 */
[----:B-1----:R0:W5:Y:S01]  /*0090*/  LDG.E R9, desc[UR6][R2.64] ;  /* 0x0000000602097981 */ /* 0x002162000c1e1900 */
[----:B------:R-:W-:Y:S01]  /*00a0*/  UMOV UR4, URZ ;  /* 0x000000ff00047c82 */ /* 0x000fe20008000000 */
[----:B---3--:R-:W-:-:S07]  /*00b0*/  IMAD.WIDE R4, R7, 0x4, R4 ;  /* 0x0000000407047825 */ /* 0x008fce00078e0204 */
.L_x_0:
[----:B------:R-:W2:Y:S02]  /*00c0*/  LDG.E R0, desc[UR6][R4.64] ;  /* 0x0000000604007981 */ /* 0x000ea4000c1e1900 */
[----:B--23-5:R-:W-:-:S05]  /*00d0*/  FADD R9, R0, R9 ;  /* 0x0000000900097221 */ /* 0x02cfca0000000000 */
[----:B------:R1:W-:Y:S04]  /*00e0*/  STG.E desc[UR6][R2.64], R9 ;  /* 0x0000000902007986 */ /* 0x0003e8000c101906 */
[----:B------:R-:W2:Y:S02]  /*00f0*/  LDG.E R0, desc[UR6][R4.64] ;  /* 0x0000000604007981 */ /* 0x000ea4000c1e1900 */
[----:B--2---:R-:W-:-:S05]  /*0100*/  FADD R7, R9, R0 ;  /* 0x0000000009077221 */ /* 0x004fca0000000000 */
[----:B------:R2:W-:Y:S04]  /*0110*/  STG.E desc[UR6][R2.64], R7 ;  /* 0x0000000702007986 */ /* 0x0005e8000c101906 */
[----:B------:R-:W3:Y:S02]  /*0120*/  LDG.E R0, desc[UR6][R4.64] ;  /* 0x0000000604007981 */ /* 0x000ee4000c1e1900 */
[----:B---3--:R-:W-:-:S05]  /*0130*/  FADD R11, R7, R0 ;  /* 0x00000000070b7221 */ /* 0x008fca0000000000 */
[----:B------:R3:W-:Y:S04]  /*0140*/  STG.E desc[UR6][R2.64], R11 ;  /* 0x0000000b02007986 */ /* 0x0007e8000c101906 */
[----:B------:R-:W4:Y:S02]  /*0150*/  LDG.E R0, desc[UR6][R4.64] ;  /* 0x0000000604007981 */ /* 0x000f24000c1e1900 */
[----:B----4-:R-:W-:-:S05]  /*0160*/  FADD R13, R11, R0 ;  /* 0x000000000b0d7221 */ /* 0x010fca0000000000 */
[----:B------:R4:W-:Y:S04]  /*0170*/  STG.E desc[UR6][R2.64], R13 ;  /* 0x0000000d02007986 */ /* 0x0009e8000c101906 */
[----:B------:R-:W1:Y:S02]  /*0180*/  LDG.E R0, desc[UR6][R4.64] ;  /* 0x0000000604007981 */ /* 0x000e64000c1e1900 */
[----:B-1----:R-:W-:-:S05]  /*0190*/  FADD R9, R13, R0 ;  /* 0x000000000d097221 */ /* 0x002fca0000000000 */
        /* <DEDUP_REMOVED lines=60> */
[----:B------:R-:W-:Y:S04]  /*0560*/  STG.E desc[UR6][R2.64], R9 ;  /* 0x0000000902007986 */ /* 0x000fe8000c101906 */
        /* <DEDUP_REMOVED lines=18> */
[----:B------:R-:W2:Y:S01]  /*0690*/  LDG.E R0, desc[UR6][R4.64] ;  /* 0x0000000604007981 */ /* 0x000ea2000c1e1900 */
[----:B------:R-:W-:-:S04]  /*06a0*/  UIADD3 UR4, UPT, UPT, UR4, 0x20, URZ ;  /* 0x0000002004047890 */ /* 0x000fc8000fffe0ff */
[----:B------:R-:W-:Y:S01]  /*06b0*/  UISETP.NE.AND UP0, UPT, UR4, 0x3b9aca00, UPT ;  /* 0x3b9aca000400788c */ /* 0x000fe2000bf05270 */
[----:B--2---:R-:W-:-:S05]  /*06c0*/  FADD R9, R11, R0 ;  /* 0x000000000b097221 */ /* 0x004fca0000000000 */
[----:B------:R3:W-:Y:S03]  /*06d0*/  STG.E desc[UR6][R2.64], R9 ;  /* 0x0000000902007986 */ /* 0x0007e6000c101906 */
[----:B------:R-:W-:Y:S05]  /*06e0*/  BRA.U UP0, `(.L_x_0) ;  /* 0xfffffff900747547 */ /* 0x000fea000b83ffff */
[----:B------:R-:W-:Y:S05]  /*06f0*/  EXIT ;  /* 0x000000000000794d */ /* 0x000fea0003800000 */
.L_x_1:
[----:B------:R-:W-:-:S00]  /*0700*/  BRA `(.L_x_1) ;  /* 0xfffffffc00fc7947 */ /* 0x000fc0000383ffff */
[----:B------:R-:W-:-:S00]  /*0710*/  NOP ;  /* 0x0000000000007918 */ /* 0x000fc00000000000 */
        /* <DEDUP_REMOVED lines=14> */
.L_x_2:


//--------------------- .nv.shared.reserved.0     --------------------------
	.section	.nv.shared.reserved.0,"aw",@nobits
	.weak		__nv_reservedSMEM_offset_0_alias
	.size		__nv_reservedSMEM_offset_0_alias, 0, 64
	.other		__nv_reservedSMEM_offset_0_alias,@"STO_CUDA_RESERVED_SHARED STV_DEFAULT"
__nv_reservedSMEM_offset_0_alias:
	.zero		0
	.zero		64


//--------------------- .nv.constant0._Z6kernelPfS_i --------------------------
	.section	.nv.constant0._Z6kernelPfS_i,"a",@progbits
	.sectionflags	@""
	.align	4
.nv.constant0._Z6kernelPfS_i:
	.zero		916


//--------------------- SYMBOLS --------------------------

	.type		.nv.reservedSmem.offset0,@object
	.size		.nv.reservedSmem.offset0,0x4
